//
// Generated by NVIDIA NVVM Compiler
//
// Compiler Build ID: CL-36424714
// Cuda compilation tools, release 13.0, V13.0.88
// Based on NVVM 20.0.0
//

.version 9.0
.target sm_100
.address_size 64

	// .globl	foo
.const .align 4 .b8 const_data[12] = {1, 0, 0, 0, 2, 0, 0, 0, 3};

.visible .entry foo(
	.param .u64 .ptr .align 1 foo_param_0,
	.param .u64 .ptr .align 1 foo_param_1
)
{


	ret;

}
	// .globl	foo2
.visible .entry foo2(
	.param .u64 .ptr .align 1 foo2_param_0,
	.param .u64 .ptr .align 1 foo2_param_1,
	.param .align 8 .b8 foo2_param_2[8]
)
{


	ret;

}


// ===== COMPILED SASS (sm_100) =====

	.target	sm_100

	.elftype	@"ET_EXEC"


//--------------------- .note.nv.tkinfo           --------------------------
	.section	.note.nv.tkinfo,"",@"SHT_NOTE"
	.sectionflags	@"SHF_NOTE_NV_TKINFO"
	.tkinfo
        /*0018*/ 	.word	0x00000002
        /*0030*/ 	.string	""
        /*0030*/ 	.string	"ptxas"
        /*0030*/ 	.string	"Cuda compilation tools, release 13.0, V13.0.88"
        /*0030*/ 	.string	"Build cuda_13.0.r13.0/compiler.36424714_0"
        /*0030*/ 	.string	"-arch sm_100 -m 64 "



//--------------------- .note.nv.cuinfo           --------------------------
	.section	.note.nv.cuinfo,"",@"SHT_NOTE"
	.sectionflags	@"SHF_NOTE_NV_CUINFO"
        /*0018*/ 	.short	0x0002
        /*001a*/ 	.short	0x0064
        /*001c*/ 	.short	0x0082
	.zero		2


//--------------------- .nv.info                  --------------------------
	.section	.nv.info,"",@"SHT_CUDA_INFO"
	.align	4


	//----- nvinfo : EIATTR_REGCOUNT
	.align		4
        /*0000*/ 	.byte	0x04, 0x2f
        /*0002*/ 	.short	(.L_2 - .L_1)
	.align		4
.L_1:
        /*0004*/ 	.word	index@(foo)
        /*0008*/ 	.word	0x00000004


	//----- nvinfo : EIATTR_FRAME_SIZE
	.align		4
.L_2:
        /*000c*/ 	.byte	0x04, 0x11
        /*000e*/ 	.short	(.L_4 - .L_3)
	.align		4
.L_3:
        /*0010*/ 	.word	index@(foo)
        /*0014*/ 	.word	0x00000000


	//----- nvinfo : EIATTR_REGCOUNT
	.align		4
.L_4:
        /*0018*/ 	.byte	0x04, 0x2f
        /*001a*/ 	.short	(.L_6 - .L_5)
	.align		4
.L_5:
        /*001c*/ 	.word	index@(foo2)
        /*0020*/ 	.word	0x00000004


	//----- nvinfo : EIATTR_FRAME_SIZE
	.align		4
.L_6:
        /*0024*/ 	.byte	0x04, 0x11
        /*0026*/ 	.short	(.L_8 - .L_7)
	.align		4
.L_7:
        /*0028*/ 	.word	index@(foo2)
        /*002c*/ 	.word	0x00000000


	//----- nvinfo : EIATTR_MIN_STACK_SIZE
	.align		4
.L_8:
        /*0030*/ 	.byte	0x04, 0x12
        /*0032*/ 	.short	(.L_10 - .L_9)
	.align		4
.L_9:
        /*0034*/ 	.word	index@(foo2)
        /*0038*/ 	.word	0x00000000


	//----- nvinfo : EIATTR_MIN_STACK_SIZE
	.align		4
.L_10:
        /*003c*/ 	.byte	0x04, 0x12
        /*003e*/ 	.short	(.L_12 - .L_11)
	.align		4
.L_11:
        /*0040*/ 	.word	index@(foo)
        /*0044*/ 	.word	0x00000000
.L_12:


//--------------------- .nv.compat                --------------------------
	.section	.nv.compat,"",@"SHT_CUDA_COMPAT_INFO"
	.align	4
        /*0000*/ 	.byte	0x02, 0x09, 0x00, 0x00, 0x02, 0x02, 0x01, 0x00, 0x02, 0x05, 0x05, 0x00, 0x03, 0x07, 0x01, 0x01
        /*0010*/ 	.byte	0x02, 0x03, 0x00, 0x00, 0x02, 0x06, 0x01, 0x00, 0x04, 0x0b, 0x08, 0x00, 0x09, 0x00, 0x00, 0x00
        /*0020*/ 	.byte	0x00, 0x00, 0x00, 0x00


//--------------------- .nv.info.foo2             --------------------------
	.section	.nv.info.foo2,"",@"SHT_CUDA_INFO"
	.sectionflags	@""
	.align	4


	//----- nvinfo : EIATTR_CUDA_API_VERSION
	.align		4
        /*0000*/ 	.byte	0x04, 0x37
        /*0002*/ 	.short	(.L_14 - .L_13)
.L_13:
        /*0004*/ 	.word	0x00000082


	//----- nvinfo : EIATTR_KPARAM_INFO
	.align		4
.L_14:
        /*0008*/ 	.byte	0x04, 0x17
        /*000a*/ 	.short	(.L_16 - .L_15)
.L_15:
        /*000c*/ 	.word	0x00000000
        /*0010*/ 	.short	0x0002
        /*0012*/ 	.short	0x0010
        /*0014*/ 	.byte	0x00, 0xf0, 0x21, 0x00


	//----- nvinfo : EIATTR_KPARAM_INFO
	.align		4
.L_16:
        /*0018*/ 	.byte	0x04, 0x17
        /*001a*/ 	.short	(.L_18 - .L_17)
.L_17:
        /*001c*/ 	.word	0x00000000
        /*0020*/ 	.short	0x0001
        /*0022*/ 	.short	0x0008
        /*0024*/ 	.byte	0x00, 0xf5, 0x21, 0x00


	//----- nvinfo : EIATTR_KPARAM_INFO
	.align		4
.L_18:
        /*0028*/ 	.byte	0x04, 0x17
        /*002a*/ 	.short	(.L_20 - .L_19)
.L_19:
        /*002c*/ 	.word	0x00000000
        /*0030*/ 	.short	0x0000
        /*0032*/ 	.short	0x0000
        /*0034*/ 	.byte	0x00, 0xf5, 0x21, 0x00


	//----- nvinfo : EIATTR_SPARSE_MMA_MASK
	.align		4
.L_20:
        /*0038*/ 	.byte	0x03, 0x50
        /*003a*/ 	.short	0x0000


	//----- nvinfo : EIATTR_MAXREG_COUNT
	.align		4
        /*003c*/ 	.byte	0x03, 0x1b
        /*003e*/ 	.short	0x00ff


	//----- nvinfo : EIATTR_MERCURY_ISA_VERSION
	.align		4
        /*0040*/ 	.byte	0x03, 0x5f
        /*0042*/ 	.short	0x0101


	//----- nvinfo : EIATTR_VRC_CTA_INIT_COUNT
	.align		4
        /*0044*/ 	.byte	0x02, 0x4a
	.zero		1
	.zero		1


	//----- nvinfo : EIATTR_EXIT_INSTR_OFFSETS
	.align		4
        /*0048*/ 	.byte	0x04, 0x1c
        /*004a*/ 	.short	(.L_22 - .L_21)


	//   ....[0]....
.L_21:
        /*004c*/ 	.word	0x00000010


	//----- nvinfo : EIATTR_CBANK_PARAM_SIZE
	.align		4
.L_22:
        /*0050*/ 	.byte	0x03, 0x19
        /*0052*/ 	.short	0x0018


	//----- nvinfo : EIATTR_PARAM_CBANK
	.align		4
        /*0054*/ 	.byte	0x04, 0x0a
        /*0056*/ 	.short	(.L_24 - .L_23)
	.align		4
.L_23:
        /*0058*/ 	.word	index@(.nv.constant0.foo2)
        /*005c*/ 	.short	0x0380
        /*005e*/ 	.short	0x0018


	//----- nvinfo : EIATTR_SW_WAR
	.align		4
.L_24:
        /*0060*/ 	.byte	0x04, 0x36
        /*0062*/ 	.short	(.L_26 - .L_25)
.L_25:
        /*0064*/ 	.word	0x00000008
.L_26:


//--------------------- .nv.info.foo              --------------------------
	.section	.nv.info.foo,"",@"SHT_CUDA_INFO"
	.sectionflags	@""
	.align	4


	//----- nvinfo : EIATTR_CUDA_API_VERSION
	.align		4
        /*0000*/ 	.byte	0x04, 0x37
        /*0002*/ 	.short	(.L_28 - .L_27)
.L_27:
        /*0004*/ 	.word	0x00000082


	//----- nvinfo : EIATTR_KPARAM_INFO
	.align		4
.L_28:
        /*0008*/ 	.byte	0x04, 0x17
        /*000a*/ 	.short	(.L_30 - .L_29)
.L_29:
        /*000c*/ 	.word	0x00000000
        /*0010*/ 	.short	0x0001
        /*0012*/ 	.short	0x0008
        /*0014*/ 	.byte	0x00, 0xf5, 0x21, 0x00


	//----- nvinfo : EIATTR_KPARAM_INFO
	.align		4
.L_30:
        /*0018*/ 	.byte	0x04, 0x17
        /*001a*/ 	.short	(.L_32 - .L_31)
.L_31:
        /*001c*/ 	.word	0x00000000
        /*0020*/ 	.short	0x0000
        /*0022*/ 	.short	0x0000
        /*0024*/ 	.byte	0x00, 0xf5, 0x21, 0x00


	//----- nvinfo : EIATTR_SPARSE_MMA_MASK
	.align		4
.L_32:
        /*0028*/ 	.byte	0x03, 0x50
        /*002a*/ 	.short	0x0000


	//----- nvinfo : EIATTR_MAXREG_COUNT
	.align		4
        /*002c*/ 	.byte	0x03, 0x1b
        /*002e*/ 	.short	0x00ff


	//----- nvinfo : EIATTR_MERCURY_ISA_VERSION
	.align		4
        /*0030*/ 	.byte	0x03, 0x5f
        /*0032*/ 	.short	0x0101


	//----- nvinfo : EIATTR_VRC_CTA_INIT_COUNT
	.align		4
        /*0034*/ 	.byte	0x02, 0x4a
	.zero		1
	.zero		1


	//----- nvinfo : EIATTR_EXIT_INSTR_OFFSETS
	.align		4
        /*0038*/ 	.byte	0x04, 0x1c
        /*003a*/ 	.short	(.L_34 - .L_33)


	//   ....[0]....
.L_33:
        /*003c*/ 	.word	0x00000010


	//----- nvinfo : EIATTR_CBANK_PARAM_SIZE
	.align		4
.L_34:
        /*0040*/ 	.byte	0x03, 0x19
        /*0042*/ 	.short	0x0010


	//----- nvinfo : EIATTR_PARAM_CBANK
	.align		4
        /*0044*/ 	.byte	0x04, 0x0a
        /*0046*/ 	.short	(.L_36 - .L_35)
	.align		4
.L_35:
        /*0048*/ 	.word	index@(.nv.constant0.foo)
        /*004c*/ 	.short	0x0380
        /*004e*/ 	.short	0x0010


	//----- nvinfo : EIATTR_SW_WAR
	.align		4
.L_36:
        /*0050*/ 	.byte	0x04, 0x36
        /*0052*/ 	.short	(.L_38 - .L_37)
.L_37:
        /*0054*/ 	.word	0x00000008
.L_38:


//--------------------- .nv.callgraph             --------------------------
	.section	.nv.callgraph,"",@"SHT_CUDA_CALLGRAPH"
	.align	4
	.sectionentsize	8
	.align		4
        /*0000*/ 	.word	0x00000000
	.align		4
        /*0004*/ 	.word	0xffffffff
	.align		4
        /*0008*/ 	.word	0x00000000
	.align		4
        /*000c*/ 	.word	0xfffffffe
	.align		4
        /*0010*/ 	.word	0x00000000
	.align		4
        /*0014*/ 	.word	0xfffffffd
	.align		4
        /*0018*/ 	.word	0x00000000
	.align		4
        /*001c*/ 	.word	0xfffffffc


//--------------------- .nv.constant3             --------------------------
	.section	.nv.constant3,"a",@progbits
	.align	4
.nv.constant3:
	.type		const_data,@object
	.size		const_data,(.L_0 - const_data)
const_data:
        /*0000*/ 	.byte	0x01, 0x00, 0x00, 0x00, 0x02, 0x00, 0x00, 0x00, 0x03, 0x00, 0x00, 0x00
.L_0:


//--------------------- .text.foo2                --------------------------
	.section	.text.foo2,"ax",@progbits
	.align	128
        .global         foo2
        .type           foo2,@function
        .size           foo2,(.L_x_2 - foo2)
        .other          foo2,@"STO_CUDA_ENTRY STV_DEFAULT"
foo2:
.text.foo2:
[----:B------:R-:W-:Y:S01]  /*0000*/  LDC R1, c[0x0][0x37c] ;  /* 0x0000df00ff017b82 */ /* 0x000fe20000000800 */
[----:B------:R-:W-:Y:S05]  /*0010*/  EXIT ;  /* 0x000000000000794d */ /* 0x000fea0003800000 */
.L_x_0:
[----:B------:R-:W-:-:S00]  /*0020*/  BRA `(.L_x_0) ;  /* 0xfffffffc00fc7947 */ /* 0x000fc0000383ffff */
[----:B------:R-:W-:-:S00]  /*0030*/  NOP ;  /* 0x0000000000007918 */ /* 0x000fc00000000000 */
        /* <DEDUP_REMOVED lines=12> */
.L_x_2:


//--------------------- .text.foo                 --------------------------
	.section	.text.foo,"ax",@progbits
	.align	128
        .global         foo
        .type           foo,@function
        .size           foo,(.L_x_3 - foo)
        .other          foo,@"STO_CUDA_ENTRY STV_DEFAULT"
foo:
.text.foo:
[----:B------:R-:W-:Y:S01]  /*0000*/  LDC R1, c[0x0][0x37c] ;  /* 0x0000df00ff017b82 */ /* 0x000fe20000000800 */
[----:B------:R-:W-:Y:S05]  /*0010*/  EXIT ;  /* 0x000000000000794d */ /* 0x000fea0003800000 */
.L_x_1:
        /* <DEDUP_REMOVED lines=14> */
.L_x_3:


//--------------------- .nv.shared.reserved.0     --------------------------
	.section	.nv.shared.reserved.0,"aw",@nobits
	.weak		__nv_reservedSMEM_offset_0_alias
	.size		__nv_reservedSMEM_offset_0_alias, 0, 64
	.other		__nv_reservedSMEM_offset_0_alias,@"STO_CUDA_RESERVED_SHARED STV_DEFAULT"
__nv_reservedSMEM_offset_0_alias:
	.zero		0
	.zero		64


//--------------------- .nv.constant0.foo2        --------------------------
	.section	.nv.constant0.foo2,"a",@progbits
	.sectionflags	@""
	.align	4
.nv.constant0.foo2:
	.zero		920


//--------------------- .nv.constant0.foo         --------------------------
	.section	.nv.constant0.foo,"a",@progbits
	.sectionflags	@""
	.align	4
.nv.constant0.foo:
	.zero		912


//--------------------- SYMBOLS --------------------------

	.type		.nv.reservedSmem.offset0,@object
	.size		.nv.reservedSmem.offset0,0x4
